	.headerflags	@"EF_CUDA_TEXMODE_UNIFIED EF_CUDA_64BIT_ADDRESS EF_CUDA_ACCELERATORS EF_CUDA_SM90 EF_CUDA_VIRTUAL_SM(EF_CUDA_SM90)"
	.elftype	@"ET_EXEC"


//--------------------- .nv.info                  --------------------------
	.section	.nv.info,"",@"SHT_CUDA_INFO"
	.align	4


	//----- nvinfo : EIATTR_REGCOUNT
	.align		4
        /*0000*/ 	.byte	0x04, 0x2f
        /*0002*/ 	.short	(.L_2 - .L_1)
	.align		4
.L_1:
        /*0004*/ 	.word	index@(triton_poi_fused_convolution_elu_33)
        /*0008*/ 	.word	0x00000016


	//----- nvinfo : EIATTR_MIN_STACK_SIZE
	.align		4
.L_2:
        /*000c*/ 	.byte	0x04, 0x12
        /*000e*/ 	.short	(.L_4 - .L_3)
	.align		4
.L_3:
        /*0010*/ 	.word	index@(triton_poi_fused_convolution_elu_33)
        /*0014*/ 	.word	0x00000000


	//----- nvinfo : EIATTR_FRAME_SIZE
	.align		4
.L_4:
        /*0018*/ 	.byte	0x04, 0x11
        /*001a*/ 	.short	(.L_6 - .L_5)
	.align		4
.L_5:
        /*001c*/ 	.word	index@(triton_poi_fused_convolution_elu_33)
        /*0020*/ 	.word	0x00000000


	//----- nvinfo : EIATTR_MIN_STACK_SIZE
	.align		4
.L_6:
        /*0024*/ 	.byte	0x04, 0x12
        /*0026*/ 	.short	(.L_8 - .L_7)
	.align		4
.L_7:
        /*0028*/ 	.word	index@(triton_poi_fused_convolution_elu_33)
        /*002c*/ 	.word	0x00000000
.L_8:


//--------------------- .nv.info.triton_poi_fused_convolution_elu_33 --------------------------
	.section	.nv.info.triton_poi_fused_convolution_elu_33,"",@"SHT_CUDA_INFO"
	.sectionflags	@""
	.align	4


	//----- nvinfo : EIATTR_CUDA_API_VERSION
	.align		4
        /*0000*/ 	.byte	0x04, 0x37
        /*0002*/ 	.short	(.L_10 - .L_9)
.L_9:
        /*0004*/ 	.word	0x0000007c


	//----- nvinfo : EIATTR_KPARAM_INFO
	.align		4
.L_10:
        /*0008*/ 	.byte	0x04, 0x17
        /*000a*/ 	.short	(.L_12 - .L_11)
.L_11:
        /*000c*/ 	.word	0x00000000
        /*0010*/ 	.short	0x0002
        /*0012*/ 	.short	0x0010
        /*0014*/ 	.byte	0x00, 0xf0, 0x11, 0x00


	//----- nvinfo : EIATTR_KPARAM_INFO
	.align		4
.L_12:
        /*0018*/ 	.byte	0x04, 0x17
        /*001a*/ 	.short	(.L_14 - .L_13)
.L_13:
        /*001c*/ 	.word	0x00000000
        /*0020*/ 	.short	0x0001
        /*0022*/ 	.short	0x0008
        /*0024*/ 	.byte	0x00, 0xf4, 0x21, 0x00


	//----- nvinfo : EIATTR_KPARAM_INFO
	.align		4
.L_14:
        /*0028*/ 	.byte	0x04, 0x17
        /*002a*/ 	.short	(.L_16 - .L_15)
.L_15:
        /*002c*/ 	.word	0x00000000
        /*0030*/ 	.short	0x0000
        /*0032*/ 	.short	0x0000
        /*0034*/ 	.byte	0x00, 0xf4, 0x21, 0x00


	//----- nvinfo : EIATTR_SPARSE_MMA_MASK
	.align		4
.L_16:
        /*0038*/ 	.byte	0x03, 0x50
        /*003a*/ 	.short	0x0000


	//----- nvinfo : EIATTR_MAXREG_COUNT
	.align		4
        /*003c*/ 	.byte	0x03, 0x1b
        /*003e*/ 	.short	0x00ff


	//----- nvinfo : EIATTR_EXIT_INSTR_OFFSETS
	.align		4
        /*0040*/ 	.byte	0x04, 0x1c
        /*0042*/ 	.short	(.L_18 - .L_17)


	//   ....[0]....
.L_17:
        /*0044*/ 	.word	0x000004c0


	//----- nvinfo : EIATTR_REQNTID
	.align		4
.L_18:
        /*0048*/ 	.byte	0x04, 0x10
        /*004a*/ 	.short	(.L_20 - .L_19)
.L_19:
        /*004c*/ 	.word	0x00000100
        /*0050*/ 	.word	0x00000001
        /*0054*/ 	.word	0x00000001


	//----- nvinfo : EIATTR_CBANK_PARAM_SIZE
	.align		4
.L_20:
        /*0058*/ 	.byte	0x03, 0x19
        /*005a*/ 	.short	0x0014


	//----- nvinfo : EIATTR_PARAM_CBANK
	.align		4
        /*005c*/ 	.byte	0x04, 0x0a
        /*005e*/ 	.short	(.L_22 - .L_21)
	.align		4
.L_21:
        /*0060*/ 	.word	index@(.nv.constant0.triton_poi_fused_convolution_elu_33)
        /*0064*/ 	.short	0x0210
        /*0066*/ 	.short	0x0014


	//----- nvinfo : EIATTR_SW_WAR
	.align		4
.L_22:
        /*0068*/ 	.byte	0x04, 0x36
        /*006a*/ 	.short	(.L_24 - .L_23)
.L_23:
        /*006c*/ 	.word	0x00000008
.L_24:


//--------------------- .nv.callgraph             --------------------------
	.section	.nv.callgraph,"",@"SHT_CUDA_CALLGRAPH"
	.align	4
	.sectionentsize	8
	.align		4
        /*0000*/ 	.word	0x00000000
	.align		4
        /*0004*/ 	.word	0xffffffff
	.align		4
        /*0008*/ 	.word	0x00000000
	.align		4
        /*000c*/ 	.word	0xfffffffe
	.align		4
        /*0010*/ 	.word	0x00000000
	.align		4
        /*0014*/ 	.word	0xfffffffd
	.align		4
        /*0018*/ 	.word	0x00000000
	.align		4
        /*001c*/ 	.word	0xfffffffc


//--------------------- .nv.constant4             --------------------------
	.section	.nv.constant4,"a",@progbits
	.align	8
	.align		8
.nv.constant4:
        /*0000*/ 	.dword	_$_str


//--------------------- .text.triton_poi_fused_convolution_elu_33 --------------------------
	.section	.text.triton_poi_fused_convolution_elu_33,"ax",@progbits
	.align	128
        .global         triton_poi_fused_convolution_elu_33
        .type           triton_poi_fused_convolution_elu_33,@function
        .size           triton_poi_fused_convolution_elu_33,(.L_x_1 - triton_poi_fused_convolution_elu_33)
        .other          triton_poi_fused_convolution_elu_33,@"STO_CUDA_ENTRY STV_DEFAULT"
triton_poi_fused_convolution_elu_33:
.text.triton_poi_fused_convolution_elu_33:
[----:B------:R-:W-:Y:S01]  /*0000*/  LDC R1, c[0x0][0x28] ;  /* 0x00000a00ff017b82 */ /* 0x000fe20000000800 */
[----:B------:R-:W1:Y:S07]  /*0010*/  S2R R0, SR_TID.X ;  /* 0x0000000000007919 */ /* 0x000e6e0000002100 */
[----:B------:R-:W2:Y:S01]  /*0020*/  LDC.64 R6, c[0x0][0x218] ;  /* 0x00008600ff067b82 */ /* 0x000ea20000000a00 */
[----:B------:R-:W-:Y:S01]  /*0030*/  ULDC.64 UR4, c[0x0][0x208] ;  /* 0x0000820000047ab9 */ /* 0x000fe20000000a00 */
[----:B------:R-:W3:Y:S06]  /*0040*/  S2R R5, SR_CTAID.X ;  /* 0x0000000000057919 */ /* 0x000eec0000002500 */
[----:B------:R-:W4:Y:S01]  /*0050*/  LDC.64 R2, c[0x0][0x210] ;  /* 0x00008400ff027b82 */ /* 0x000f220000000a00 */
[----:B-1----:R-:W-:-:S04]  /*0060*/  SHF.L.U32 R0, R0, 0x1, RZ ;  /* 0x0000000100007819 */ /* 0x002fc800000006ff */
[----:B------:R-:W-:Y:S02]  /*0070*/  LOP3.LUT R0, R0, 0x1fe, RZ, 0xc0, !PT ;  /* 0x000001fe00007812 */ /* 0x000fe400078ec0ff */
[----:B---3--:R-:W-:Y:S02]  /*0080*/  SHF.R.S32.HI R4, RZ, 0x16, R5 ;  /* 0x00000016ff047819 */ /* 0x008fe40000011405 */
[----:B------:R-:W-:Y:S02]  /*0090*/  LEA R5, R5, R0, 0x9 ;  /* 0x0000000005057211 */ /* 0x000fe400078e48ff */
[----:B------:R-:W-:-:S03]  /*00a0*/  SGXT R0, R4, 0x1 ;  /* 0x000000010400781a */ /* 0x000fc60000000200 */
[----:B----4-:R-:W-:Y:S01]  /*00b0*/  IMAD.WIDE R2, R5, 0x4, R2 ;  /* 0x0000000405027825 */ /* 0x010fe200078e0202 */
[----:B------:R-:W-:-:S04]  /*00c0*/  LEA.HI R0, R0, R5, RZ, 0x7 ;  /* 0x0000000500007211 */ /* 0x000fc800078f38ff */
[----:B------:R-:W-:-:S04]  /*00d0*/  LOP3.LUT R0, R0, 0xffffff80, RZ, 0xc0, !PT ;  /* 0xffffff8000007812 */ /* 0x000fc800078ec0ff */
[----:B------:R-:W-:Y:S02]  /*00e0*/  IADD3 R9, R5, -R0, RZ ;  /* 0x8000000005097210 */ /* 0x000fe40007ffe0ff */
[----:B------:R-:W3:Y:S03]  /*00f0*/  LDG.E.64 R4, desc[UR4][R2.64] ;  /* 0x0000000402047981 */ /* 0x000ee6000c1e1b00 */
[----:B--2---:R-:W-:-:S06]  /*0100*/  IMAD.WIDE R6, R9, 0x4, R6 ;  /* 0x0000000409067825 */ /* 0x004fcc00078e0206 */
[----:B------:R-:W3:Y:S01]  /*0110*/  LDG.E.EL.64 R6, desc[UR4][R6.64] ;  /* 0x0000000406067981 */ /* 0x000ee2000c2e1b00 */
[----:B------:R-:W-:Y:S01]  /*0120*/  HFMA2.MMA R19, -RZ, RZ, 0.83837890625, -4044 ;  /* 0x3ab5ebe6ff137435 */ /* 0x000fe200000001ff */
[----:B---3--:R-:W-:Y:S01]  /*0130*/  FADD R0, R5, R7 ;  /* 0x0000000705007221 */ /* 0x008fe20000000000 */
[----:B------:R-:W-:-:S03]  /*0140*/  FADD R8, R4, R6 ;  /* 0x0000000604087221 */ /* 0x000fc60000000000 */
[----:B------:R-:W-:Y:S01]  /*0150*/  FMUL R11, R0, 1.4426950216293334961 ;  /* 0x3fb8aa3b000b7820 */ /* 0x000fe20000400000 */
[----:B------:R-:W-:-:S05]  /*0160*/  FMUL R9, R8, 1.4426950216293334961 ;  /* 0x3fb8aa3b08097820 */ /* 0x000fca0000400000 */
[----:B------:R-:W1:Y:S01]  /*0170*/  FRND R11, R11 ;  /* 0x0000000b000b7307 */ /* 0x000e620000201000 */
[----:B------:R-:W-:Y:S01]  /*0180*/  FADD.FTZ R12, |R0|, -RZ ;  /* 0x800000ff000c7221 */ /* 0x000fe20000010200 */
[----:B------:R-:W-:-:S06]  /*0190*/  FADD.FTZ R10, |R8|, -RZ ;  /* 0x800000ff080a7221 */ /* 0x000fcc0000010200 */
[----:B------:R-:W2:Y:S01]  /*01a0*/  FRND R9, R9 ;  /* 0x0000000900097307 */ /* 0x000ea20000201000 */
[----:B------:R-:W-:Y:S02]  /*01b0*/  FSETP.GEU.AND P1, PT, R12, 0.40999999642372131348, PT ;  /* 0x3ed1eb850c00780b */ /* 0x000fe40003f2e000 */
[----:B------:R-:W-:Y:S02]  /*01c0*/  FSETP.GEU.AND P0, PT, R10, 0.40999999642372131348, PT ;  /* 0x3ed1eb850a00780b */ /* 0x000fe40003f0e000 */
[----:B-1----:R-:W-:Y:S02]  /*01d0*/  FSEL R15, R11, RZ, P1 ;  /* 0x000000ff0b0f7208 */ /* 0x002fe40000800000 */
[----:B--2---:R-:W-:-:S03]  /*01e0*/  FSEL R13, R9, RZ, P0 ;  /* 0x000000ff090d7208 */ /* 0x004fc60000000000 */
[C---:B------:R-:W-:Y:S01]  /*01f0*/  FFMA.FTZ R12, -R15.reuse, 0.693145751953125, R0 ;  /* 0x3f3172000f0c7823 */ /* 0x040fe20000010100 */
[----:B------:R-:W-:Y:S01]  /*0200*/  FSETP.NEU.AND P2, PT, R15, 128, PT ;  /* 0x430000000f00780b */ /* 0x000fe20003f4d000 */
[----:B------:R-:W-:Y:S02]  /*0210*/  FFMA.FTZ R10, -R13, 0.693145751953125, R8 ;  /* 0x3f3172000d0a7823 */ /* 0x000fe40000010108 */
[----:B------:R-:W-:Y:S01]  /*0220*/  FFMA.FTZ R16, -R15, 1.428606765330187045e-06, R12 ;  /* 0x35bfbe8e0f107823 */ /* 0x000fe2000001010c */
[C---:B------:R-:W-:Y:S01]  /*0230*/  FSETP.NEU.AND P3, PT, R13.reuse, 128, PT ;  /* 0x430000000d00780b */ /* 0x040fe20003f6d000 */
[----:B------:R-:W-:Y:S01]  /*0240*/  FFMA.FTZ R14, -R13, 1.428606765330187045e-06, R10 ;  /* 0x35bfbe8e0d0e7823 */ /* 0x000fe2000001010a */
[----:B------:R-:W-:Y:S01]  /*0250*/  FSEL R9, R15, 127, P2 ;  /* 0x42fe00000f097808 */ /* 0x000fe20001000000 */
[-C--:B------:R-:W-:Y:S01]  /*0260*/  FFMA.FTZ R17, R16, R19.reuse, 0.0083824126049876213074 ;  /* 0x3c09566310117423 */ /* 0x080fe20000010013 */
[----:B------:R-:W-:Y:S01]  /*0270*/  FSEL R10, R13, 127, P3 ;  /* 0x42fe00000d0a7808 */ /* 0x000fe20001800000 */
[----:B------:R-:W-:Y:S01]  /*0280*/  FFMA.FTZ R15, R14, R19, 0.0083824126049876213074 ;  /* 0x3c0956630e0f7423 */ /* 0x000fe20000010013 */
[----:B------:R-:W1:Y:S01]  /*0290*/  MUFU.EX2 R11, R9 ;  /* 0x00000009000b7308 */ /* 0x000e620000000800 */
[----:B------:R-:W-:-:S02]  /*02a0*/  FFMA.FTZ R17, R16, R17, 0.041667830199003219604 ;  /* 0x3d2aabe310117423 */ /* 0x000fc40000010011 */
[----:B------:R-:W-:Y:S02]  /*02b0*/  FFMA.FTZ R15, R14, R15, 0.041667830199003219604 ;  /* 0x3d2aabe30e0f7423 */ /* 0x000fe4000001000f */
[----:B------:R-:W-:-:S03]  /*02c0*/  FFMA.FTZ R17, R16, R17, 0.16666397452354431152 ;  /* 0x3e2aa9f610117423 */ /* 0x000fc60000010011 */
[----:B------:R-:W2:Y:S01]  /*02d0*/  MUFU.EX2 R12, R10 ;  /* 0x0000000a000c7308 */ /* 0x000ea20000000800 */
[----:B------:R-:W-:Y:S01]  /*02e0*/  FFMA.FTZ R15, R14, R15, 0.16666397452354431152 ;  /* 0x3e2aa9f60e0f7423 */ /* 0x000fe2000001000f */
[----:B------:R-:W-:-:S03]  /*02f0*/  FFMA.FTZ R17, R16, R17, 0.49999994039535522461 ;  /* 0x3efffffe10117423 */ /* 0x000fc60000010011 */
[----:B------:R-:W-:Y:S01]  /*0300*/  FFMA.FTZ R15, R14, R15, 0.49999994039535522461 ;  /* 0x3efffffe0e0f7423 */ /* 0x000fe2000001000f */
[----:B------:R-:W-:-:S03]  /*0310*/  FMUL R17, R16, R17 ;  /* 0x0000001110117220 */ /* 0x000fc60000400000 */
[----:B------:R-:W-:Y:S01]  /*0320*/  FMUL R15, R14, R15 ;  /* 0x0000000f0e0f7220 */ /* 0x000fe20000400000 */
[----:B------:R-:W-:Y:S01]  /*0330*/  FFMA.FTZ R16, R16, R17, R16 ;  /* 0x0000001110107223 */ /* 0x000fe20000010010 */
[C---:B-1----:R-:W-:Y:S02]  /*0340*/  FADD R18, R11.reuse, -1 ;  /* 0xbf8000000b127421 */ /* 0x042fe40000000000 */
[----:B------:R-:W-:Y:S01]  /*0350*/  FFMA.FTZ R15, R14, R15, R14 ;  /* 0x0000000f0e0f7223 */ /* 0x000fe2000001000e */
[----:B--2---:R-:W-:Y:S01]  /*0360*/  FADD R13, R12, -1 ;  /* 0xbf8000000c0d7421 */ /* 0x004fe20000000000 */
[----:B------:R-:W-:Y:S01]  /*0370*/  FFMA.FTZ R11, R11, R16, R18 ;  /* 0x000000100b0b7223 */ /* 0x000fe20000010012 */
[----:B------:R-:W-:Y:S02]  /*0380*/  FSETP.NEU.AND P0, PT, R8, RZ, PT ;  /* 0x000000ff0800720b */ /* 0x000fe40003f0d000 */
[----:B------:R-:W-:Y:S01]  /*0390*/  FFMA.FTZ R12, R12, R15, R13 ;  /* 0x0000000f0c0c7223 */ /* 0x000fe2000001000d */
[----:B------:R-:W-:Y:S01]  /*03a0*/  FSETP.NEU.AND P1, PT, R0, RZ, PT ;  /* 0x000000ff0000720b */ /* 0x000fe20003f2d000 */
[----:B------:R-:W-:Y:S01]  /*03b0*/  @!P2 FADD R11, R11, R11 ;  /* 0x0000000b0b0ba221 */ /* 0x000fe20000000000 */
[----:B------:R-:W-:Y:S01]  /*03c0*/  FSETP.GT.AND P4, PT, R9, 128, PT ;  /* 0x430000000900780b */ /* 0x000fe20003f84000 */
[----:B------:R-:W-:Y:S01]  /*03d0*/  @!P3 FADD R12, R12, R12 ;  /* 0x0000000c0c0cb221 */ /* 0x000fe20000000000 */
[----:B------:R-:W-:-:S02]  /*03e0*/  FSETP.GT.AND P3, PT, R10, 128, PT ;  /* 0x430000000a00780b */ /* 0x000fc40003f64000 */
[----:B------:R-:W-:Y:S02]  /*03f0*/  FSETP.GEU.AND P2, PT, R9, -25, PT ;  /* 0xc1c800000900780b */ /* 0x000fe40003f4e000 */
[----:B------:R-:W-:Y:S02]  /*0400*/  FSEL R11, R11, +INF , !P4 ;  /* 0x7f8000000b0b7808 */ /* 0x000fe40006000000 */
[----:B------:R-:W-:Y:S02]  /*0410*/  FSETP.GEU.AND P4, PT, R10, -25, PT ;  /* 0xc1c800000a00780b */ /* 0x000fe40003f8e000 */
[----:B------:R-:W-:Y:S01]  /*0420*/  FSEL R12, R12, +INF , !P3 ;  /* 0x7f8000000c0c7808 */ /* 0x000fe20005800000 */
[----:B------:R-:W-:Y:S01]  /*0430*/  FADD R9, R8, R8 ;  /* 0x0000000808097221 */ /* 0x000fe20000000000 */
[----:B------:R-:W-:Y:S01]  /*0440*/  FSEL R11, R11, -1, P2 ;  /* 0xbf8000000b0b7808 */ /* 0x000fe20001000000 */
[----:B------:R-:W-:Y:S01]  /*0450*/  @!P1 FADD R11, R0, R0 ;  /* 0x00000000000b9221 */ /* 0x000fe20000000000 */
[----:B------:R-:W-:-:S02]  /*0460*/  @P0 FSEL R9, R12, -1, P4 ;  /* 0xbf8000000c090808 */ /* 0x000fc40002000000 */
[----:B------:R-:W-:Y:S02]  /*0470*/  FSETP.GT.AND P2, PT, R4, -R6, PT ;  /* 0x800000060400720b */ /* 0x000fe40003f44000 */
[----:B------:R-:W-:Y:S02]  /*0480*/  FSETP.GT.AND P0, PT, R5, -R7, PT ;  /* 0x800000070500720b */ /* 0x000fe40003f04000 */
[----:B------:R-:W-:Y:S02]  /*0490*/  FSEL R10, R8, R9, P2 ;  /* 0x00000009080a7208 */ /* 0x000fe40001000000 */
[----:B------:R-:W-:-:S05]  /*04a0*/  FSEL R11, R0, R11, P0 ;  /* 0x0000000b000b7208 */ /* 0x000fca0000000000 */
[----:B------:R-:W-:Y:S01]  /*04b0*/  STG.E.64 desc[UR4][R2.64], R10 ;  /* 0x0000000a02007986 */ /* 0x000fe2000c101b04 */
[----:B------:R-:W-:Y:S05]  /*04c0*/  EXIT ;  /* 0x000000000000794d */ /* 0x000fea0003800000 */
.L_x_0:
[----:B------:R-:W-:-:S00]  /*04d0*/  BRA `(.L_x_0) ;  /* 0xfffffffc00fc7947 */ /* 0x000fc0000383ffff */
[----:B------:R-:W-:-:S00]  /*04e0*/  NOP ;  /* 0x0000000000007918 */ /* 0x000fc00000000000 */
        /* <DEDUP_REMOVED lines=9> */
.L_x_1:


//--------------------- .nv.global.init           --------------------------
	.section	.nv.global.init,"aw",@progbits
.nv.global.init:
	.type		_$_str,@object
	.size		_$_str,(.L_0 - _$_str)
_$_str:
        /*0000*/ 	.byte	0x5f, 0x5f, 0x43, 0x55, 0x44, 0x41, 0x5f, 0x46, 0x54, 0x5a, 0x00
.L_0:


//--------------------- .nv.constant0.triton_poi_fused_convolution_elu_33 --------------------------
	.section	.nv.constant0.triton_poi_fused_convolution_elu_33,"a",@progbits
	.sectionflags	@""
	.align	4
.nv.constant0.triton_poi_fused_convolution_elu_33:
	.zero		548
